	.headerflags	@"EF_CUDA_TEXMODE_UNIFIED EF_CUDA_64BIT_ADDRESS EF_CUDA_ACCELERATORS EF_CUDA_SM90 EF_CUDA_VIRTUAL_SM(EF_CUDA_SM90)"
	.elftype	@"ET_EXEC"


//--------------------- .nv.info                  --------------------------
	.section	.nv.info,"",@"SHT_CUDA_INFO"
	.align	4


	//----- nvinfo : EIATTR_REGCOUNT
	.align		4
        /*0000*/ 	.byte	0x04, 0x2f
        /*0002*/ 	.short	(.L_1 - .L_0)
	.align		4
.L_0:
        /*0004*/ 	.word	index@(triton_poi_fused_convolution_26)
        /*0008*/ 	.word	0x00000014


	//----- nvinfo : EIATTR_MIN_STACK_SIZE
	.align		4
.L_1:
        /*000c*/ 	.byte	0x04, 0x12
        /*000e*/ 	.short	(.L_3 - .L_2)
	.align		4
.L_2:
        /*0010*/ 	.word	index@(triton_poi_fused_convolution_26)
        /*0014*/ 	.word	0x00000000


	//----- nvinfo : EIATTR_FRAME_SIZE
	.align		4
.L_3:
        /*0018*/ 	.byte	0x04, 0x11
        /*001a*/ 	.short	(.L_5 - .L_4)
	.align		4
.L_4:
        /*001c*/ 	.word	index@(triton_poi_fused_convolution_26)
        /*0020*/ 	.word	0x00000000


	//----- nvinfo : EIATTR_MIN_STACK_SIZE
	.align		4
.L_5:
        /*0024*/ 	.byte	0x04, 0x12
        /*0026*/ 	.short	(.L_7 - .L_6)
	.align		4
.L_6:
        /*0028*/ 	.word	index@(triton_poi_fused_convolution_26)
        /*002c*/ 	.word	0x00000000
.L_7:


//--------------------- .nv.info.triton_poi_fused_convolution_26 --------------------------
	.section	.nv.info.triton_poi_fused_convolution_26,"",@"SHT_CUDA_INFO"
	.sectionflags	@""
	.align	4


	//----- nvinfo : EIATTR_CUDA_API_VERSION
	.align		4
        /*0000*/ 	.byte	0x04, 0x37
        /*0002*/ 	.short	(.L_9 - .L_8)
.L_8:
        /*0004*/ 	.word	0x0000007c


	//----- nvinfo : EIATTR_KPARAM_INFO
	.align		4
.L_9:
        /*0008*/ 	.byte	0x04, 0x17
        /*000a*/ 	.short	(.L_11 - .L_10)
.L_10:
        /*000c*/ 	.word	0x00000000
        /*0010*/ 	.short	0x0005
        /*0012*/ 	.short	0x0028
        /*0014*/ 	.byte	0x00, 0xf0, 0x11, 0x00


	//----- nvinfo : EIATTR_KPARAM_INFO
	.align		4
.L_11:
        /*0018*/ 	.byte	0x04, 0x17
        /*001a*/ 	.short	(.L_13 - .L_12)
.L_12:
        /*001c*/ 	.word	0x00000000
        /*0020*/ 	.short	0x0004
        /*0022*/ 	.short	0x0020
        /*0024*/ 	.byte	0x00, 0xf4, 0x21, 0x00


	//----- nvinfo : EIATTR_KPARAM_INFO
	.align		4
.L_13:
        /*0028*/ 	.byte	0x04, 0x17
        /*002a*/ 	.short	(.L_15 - .L_14)
.L_14:
        /*002c*/ 	.word	0x00000000
        /*0030*/ 	.short	0x0003
        /*0032*/ 	.short	0x0018
        /*0034*/ 	.byte	0x00, 0xf4, 0x21, 0x00


	//----- nvinfo : EIATTR_KPARAM_INFO
	.align		4
.L_15:
        /*0038*/ 	.byte	0x04, 0x17
        /*003a*/ 	.short	(.L_17 - .L_16)
.L_16:
        /*003c*/ 	.word	0x00000000
        /*0040*/ 	.short	0x0002
        /*0042*/ 	.short	0x0010
        /*0044*/ 	.byte	0x00, 0xf4, 0x21, 0x00


	//----- nvinfo : EIATTR_KPARAM_INFO
	.align		4
.L_17:
        /*0048*/ 	.byte	0x04, 0x17
        /*004a*/ 	.short	(.L_19 - .L_18)
.L_18:
        /*004c*/ 	.word	0x00000000
        /*0050*/ 	.short	0x0001
        /*0052*/ 	.short	0x0008
        /*0054*/ 	.byte	0x00, 0xf4, 0x21, 0x00


	//----- nvinfo : EIATTR_KPARAM_INFO
	.align		4
.L_19:
        /*0058*/ 	.byte	0x04, 0x17
        /*005a*/ 	.short	(.L_21 - .L_20)
.L_20:
        /*005c*/ 	.word	0x00000000
        /*0060*/ 	.short	0x0000
        /*0062*/ 	.short	0x0000
        /*0064*/ 	.byte	0x00, 0xf4, 0x21, 0x00


	//----- nvinfo : EIATTR_SPARSE_MMA_MASK
	.align		4
.L_21:
        /*0068*/ 	.byte	0x03, 0x50
        /*006a*/ 	.short	0x0000


	//----- nvinfo : EIATTR_MAXREG_COUNT
	.align		4
        /*006c*/ 	.byte	0x03, 0x1b
        /*006e*/ 	.short	0x00ff


	//----- nvinfo : EIATTR_EXIT_INSTR_OFFSETS
	.align		4
        /*0070*/ 	.byte	0x04, 0x1c
        /*0072*/ 	.short	(.L_23 - .L_22)


	//   ....[0]....
.L_22:
        /*0074*/ 	.word	0x00000260


	//   ....[1]....
        /*0078*/ 	.word	0x00000280


	//----- nvinfo : EIATTR_REQNTID
	.align		4
.L_23:
        /*007c*/ 	.byte	0x04, 0x10
        /*007e*/ 	.short	(.L_25 - .L_24)
.L_24:
        /*0080*/ 	.word	0x00000080
        /*0084*/ 	.word	0x00000001
        /*0088*/ 	.word	0x00000001


	//----- nvinfo : EIATTR_CBANK_PARAM_SIZE
	.align		4
.L_25:
        /*008c*/ 	.byte	0x03, 0x19
        /*008e*/ 	.short	0x002c


	//----- nvinfo : EIATTR_PARAM_CBANK
	.align		4
        /*0090*/ 	.byte	0x04, 0x0a
        /*0092*/ 	.short	(.L_27 - .L_26)
	.align		4
.L_26:
        /*0094*/ 	.word	index@(.nv.constant0.triton_poi_fused_convolution_26)
        /*0098*/ 	.short	0x0210
        /*009a*/ 	.short	0x002c


	//----- nvinfo : EIATTR_SW_WAR
	.align		4
.L_27:
        /*009c*/ 	.byte	0x04, 0x36
        /*009e*/ 	.short	(.L_29 - .L_28)
.L_28:
        /*00a0*/ 	.word	0x00000008
.L_29:


//--------------------- .nv.callgraph             --------------------------
	.section	.nv.callgraph,"",@"SHT_CUDA_CALLGRAPH"
	.align	4
	.sectionentsize	8
	.align		4
        /*0000*/ 	.word	0x00000000
	.align		4
        /*0004*/ 	.word	0xffffffff
	.align		4
        /*0008*/ 	.word	0x00000000
	.align		4
        /*000c*/ 	.word	0xfffffffe
	.align		4
        /*0010*/ 	.word	0x00000000
	.align		4
        /*0014*/ 	.word	0xfffffffd
	.align		4
        /*0018*/ 	.word	0x00000000
	.align		4
        /*001c*/ 	.word	0xfffffffc


//--------------------- .text.triton_poi_fused_convolution_26 --------------------------
	.section	.text.triton_poi_fused_convolution_26,"ax",@progbits
	.align	128
        .global         triton_poi_fused_convolution_26
        .type           triton_poi_fused_convolution_26,@function
        .size           triton_poi_fused_convolution_26,(.L_x_1 - triton_poi_fused_convolution_26)
        .other          triton_poi_fused_convolution_26,@"STO_CUDA_ENTRY STV_DEFAULT"
triton_poi_fused_convolution_26:
.text.triton_poi_fused_convolution_26:
[----:B------:R-:W0:Y:S01]  /*0000*/  LDC R1, c[0x0][0x28] ;  /* 0x00000a00ff017b82 */ /* 0x000e220000000800 */
[----:B------:R-:W1:Y:S07]  /*0010*/  S2R R0, SR_TID.X ;  /* 0x0000000000007919 */ /* 0x000e6e0000002100 */
[----:B------:R-:W2:Y:S01]  /*0020*/  LDC.64 R10, c[0x0][0x230] ;  /* 0x00008c00ff0a7b82 */ /* 0x000ea20000000a00 */
[----:B------:R-:W3:Y:S07]  /*0030*/  S2R R13, SR_CTAID.X ;  /* 0x00000000000d7919 */ /* 0x000eee0000002500 */
[----:B------:R-:W4:Y:S01]  /*0040*/  LDC.64 R8, c[0x0][0x210] ;  /* 0x00008400ff087b82 */ /* 0x000f220000000a00 */
[----:B------:R-:W-:-:S07]  /*0050*/  ULDC.64 UR4, c[0x0][0x208] ;  /* 0x0000820000047ab9 */ /* 0x000fce0000000a00 */
[----:B------:R-:W5:Y:S08]  /*0060*/  LDC.64 R4, c[0x0][0x218] ;  /* 0x00008600ff047b82 */ /* 0x000f700000000a00 */
[----:B------:R-:W5:Y:S01]  /*0070*/  LDC.64 R6, c[0x0][0x220] ;  /* 0x00008800ff067b82 */ /* 0x000f620000000a00 */
[----:B-1----:R-:W-:Y:S02]  /*0080*/  LOP3.LUT R0, R0, 0x7f, RZ, 0xc0, !PT ;  /* 0x0000007f00007812 */ /* 0x002fe400078ec0ff */
[----:B---3--:R-:W-:-:S02]  /*0090*/  SHF.R.S32.HI R2, RZ, 0x18, R13 ;  /* 0x00000018ff027819 */ /* 0x008fc4000001140d */
[----:B------:R-:W-:Y:S02]  /*00a0*/  LEA R13, R13, R0, 0x7 ;  /* 0x000000000d0d7211 */ /* 0x000fe400078e38ff */
[----:B------:R-:W-:Y:S02]  /*00b0*/  SGXT R0, R2, 0x1 ;  /* 0x000000010200781a */ /* 0x000fe40000000200 */
[----:B------:R-:W1:Y:S01]  /*00c0*/  LDC.64 R2, c[0x0][0x228] ;  /* 0x00008a00ff027b82 */ /* 0x000e620000000a00 */
[----:B------:R-:W-:Y:S02]  /*00d0*/  ISETP.GE.AND P0, PT, R13, 0x400, PT ;  /* 0x000004000d00780c */ /* 0x000fe40003f06270 */
[----:B------:R-:W-:-:S04]  /*00e0*/  LEA.HI R0, R0, R13, RZ, 0x8 ;  /* 0x0000000d00007211 */ /* 0x000fc800078f40ff */
[----:B------:R-:W-:-:S04]  /*00f0*/  LOP3.LUT R0, R0, 0xffffff00, RZ, 0xc0, !PT ;  /* 0xffffff0000007812 */ /* 0x000fc800078ec0ff */
[----:B------:R-:W-:Y:S01]  /*0100*/  IADD3 R15, R13, -R0, RZ ;  /* 0x800000000d0f7210 */ /* 0x000fe20007ffe0ff */
[----:B------:R-:W-:Y:S01]  /*0110*/  HFMA2.MMA R0, -RZ, RZ, 0, 0 ;  /* 0x00000000ff007435 */ /* 0x000fe200000001ff */
[----:B------:R-:W-:Y:S01]  /*0120*/  MOV R12, RZ ;  /* 0x000000ff000c7202 */ /* 0x000fe20000000f00 */
[----:B----4-:R-:W-:-:S04]  /*0130*/  IMAD.WIDE R8, R13, 0x4, R8 ;  /* 0x000000040d087825 */ /* 0x010fc800078e0208 */
[----:B--2---:R-:W-:Y:S01]  /*0140*/  IMAD.WIDE R10, R15, 0x4, R10 ;  /* 0x000000040f0a7825 */ /* 0x004fe200078e020a */
[----:B------:R-:W-:-:S03]  /*0150*/  CS2R R14, SRZ ;  /* 0x00000000000e7805 */ /* 0x000fc6000001ff00 */
[C---:B-----5:R-:W-:Y:S01]  /*0160*/  IMAD.WIDE R4, R13.reuse, 0x4, R4 ;  /* 0x000000040d047825 */ /* 0x060fe200078e0204 */
[----:B------:R-:W-:Y:S01]  /*0170*/  HFMA2.MMA R16, -RZ, RZ, 0, 0 ;  /* 0x00000000ff107435 */ /* 0x000fe200000001ff */
[----:B------:R-:W2:Y:S02]  /*0180*/  @!P0 LDG.E R0, desc[UR4][R8.64] ;  /* 0x0000000408008981 */ /* 0x000ea4000c1e1900 */
[C---:B0-----:R-:W-:Y:S02]  /*0190*/  IMAD.WIDE R6, R13.reuse, 0x4, R6 ;  /* 0x000000040d067825 */ /* 0x041fe400078e0206 */
[----:B------:R-:W2:Y:S02]  /*01a0*/  @!P0 LDG.E.EL R15, desc[UR4][R10.64] ;  /* 0x000000040a0f8981 */ /* 0x000ea4000c2e1900 */
[----:B-1----:R-:W-:Y:S02]  /*01b0*/  IMAD.WIDE R2, R13, 0x4, R2 ;  /* 0x000000040d027825 */ /* 0x002fe400078e0202 */
[----:B------:R-:W3:Y:S04]  /*01c0*/  @!P0 LDG.E R12, desc[UR4][R4.64] ;  /* 0x00000004040c8981 */ /* 0x000ee8000c1e1900 */
[----:B------:R-:W4:Y:S04]  /*01d0*/  @!P0 LDG.E R14, desc[UR4][R6.64] ;  /* 0x00000004060e8981 */ /* 0x000f28000c1e1900 */
[----:B------:R-:W5:Y:S01]  /*01e0*/  @!P0 LDG.E R16, desc[UR4][R2.64] ;  /* 0x0000000402108981 */ /* 0x000f62000c1e1900 */
[----:B--2---:R-:W-:Y:S01]  /*01f0*/  FADD R11, R15, R0 ;  /* 0x000000000f0b7221 */ /* 0x004fe20000000000 */
[----:B---3--:R-:W-:-:S04]  /*0200*/  FADD R13, R12, R15 ;  /* 0x0000000f0c0d7221 */ /* 0x008fc80000000000 */
[----:B------:R0:W-:Y:S01]  /*0210*/  @!P0 STG.E desc[UR4][R8.64], R11 ;  /* 0x0000000b08008986 */ /* 0x0001e2000c101904 */
[----:B----4-:R-:W-:-:S03]  /*0220*/  FADD R17, R14, R15 ;  /* 0x0000000f0e117221 */ /* 0x010fc60000000000 */
[----:B------:R0:W-:Y:S04]  /*0230*/  @!P0 STG.E desc[UR4][R4.64], R13 ;  /* 0x0000000d04008986 */ /* 0x0001e8000c101904 */
[----:B------:R0:W-:Y:S01]  /*0240*/  @!P0 STG.E desc[UR4][R6.64], R17 ;  /* 0x0000001106008986 */ /* 0x0001e2000c101904 */
[----:B-----5:R-:W-:Y:S01]  /*0250*/  FADD R15, R16, R15 ;  /* 0x0000000f100f7221 */ /* 0x020fe20000000000 */
[----:B0-----:R-:W-:Y:S06]  /*0260*/  @P0 EXIT ;  /* 0x000000000000094d */ /* 0x001fec0003800000 */
[----:B------:R-:W-:Y:S01]  /*0270*/  STG.E desc[UR4][R2.64], R15 ;  /* 0x0000000f02007986 */ /* 0x000fe2000c101904 */
[----:B------:R-:W-:Y:S05]  /*0280*/  EXIT ;  /* 0x000000000000794d */ /* 0x000fea0003800000 */
.L_x_0:
[----:B------:R-:W-:-:S00]  /*0290*/  BRA `(.L_x_0) ;  /* 0xfffffffc00fc7947 */ /* 0x000fc0000383ffff */
[----:B------:R-:W-:-:S00]  /*02a0*/  NOP ;  /* 0x0000000000007918 */ /* 0x000fc00000000000 */
        /* <DEDUP_REMOVED lines=13> */
.L_x_1:


//--------------------- .nv.constant0.triton_poi_fused_convolution_26 --------------------------
	.section	.nv.constant0.triton_poi_fused_convolution_26,"a",@progbits
	.sectionflags	@""
	.align	4
.nv.constant0.triton_poi_fused_convolution_26:
	.zero		572
